//
// Generated by NVIDIA NVVM Compiler
//
// Compiler Build ID: CL-36424714
// Cuda compilation tools, release 13.0, V13.0.88
// Based on NVVM 20.0.0
//

.version 9.0
.target sm_100
.address_size 64

	// .globl	build_exit
.global .align 1 .b8 _ZN34_INTERNAL_50a184c7_4_k_cu_9375e9e44cuda3std3__45__cpo5beginE[1];
.global .align 1 .b8 _ZN34_INTERNAL_50a184c7_4_k_cu_9375e9e44cuda3std3__45__cpo3endE[1];
.global .align 1 .b8 _ZN34_INTERNAL_50a184c7_4_k_cu_9375e9e44cuda3std3__45__cpo6cbeginE[1];
.global .align 1 .b8 _ZN34_INTERNAL_50a184c7_4_k_cu_9375e9e44cuda3std3__45__cpo4cendE[1];
.global .align 1 .b8 _ZN34_INTERNAL_50a184c7_4_k_cu_9375e9e44cuda3std3__45__cpo6rbeginE[1];
.global .align 1 .b8 _ZN34_INTERNAL_50a184c7_4_k_cu_9375e9e44cuda3std3__45__cpo4rendE[1];
.global .align 1 .b8 _ZN34_INTERNAL_50a184c7_4_k_cu_9375e9e44cuda3std3__45__cpo7crbeginE[1];
.global .align 1 .b8 _ZN34_INTERNAL_50a184c7_4_k_cu_9375e9e44cuda3std3__45__cpo5crendE[1];
.global .align 1 .b8 _ZN34_INTERNAL_50a184c7_4_k_cu_9375e9e44cuda3std3__436_GLOBAL__N__50a184c7_4_k_cu_9375e9e46ignoreE[1];
.global .align 1 .b8 _ZN34_INTERNAL_50a184c7_4_k_cu_9375e9e44cuda3std3__419piecewise_constructE[1];
.global .align 1 .b8 _ZN34_INTERNAL_50a184c7_4_k_cu_9375e9e44cuda3std3__48in_placeE[1];
.global .align 1 .b8 _ZN34_INTERNAL_50a184c7_4_k_cu_9375e9e44cuda3std3__420unreachable_sentinelE[1];
.global .align 1 .b8 _ZN34_INTERNAL_50a184c7_4_k_cu_9375e9e44cuda3std6ranges3__45__cpo4swapE[1];
.global .align 1 .b8 _ZN34_INTERNAL_50a184c7_4_k_cu_9375e9e44cuda3std6ranges3__45__cpo9iter_moveE[1];
.global .align 1 .b8 _ZN34_INTERNAL_50a184c7_4_k_cu_9375e9e44cuda3std6ranges3__45__cpo5beginE[1];
.global .align 1 .b8 _ZN34_INTERNAL_50a184c7_4_k_cu_9375e9e44cuda3std6ranges3__45__cpo3endE[1];
.global .align 1 .b8 _ZN34_INTERNAL_50a184c7_4_k_cu_9375e9e44cuda3std6ranges3__45__cpo6cbeginE[1];
.global .align 1 .b8 _ZN34_INTERNAL_50a184c7_4_k_cu_9375e9e44cuda3std6ranges3__45__cpo4cendE[1];
.global .align 1 .b8 _ZN34_INTERNAL_50a184c7_4_k_cu_9375e9e44cuda3std6ranges3__45__cpo7advanceE[1];
.global .align 1 .b8 _ZN34_INTERNAL_50a184c7_4_k_cu_9375e9e44cuda3std6ranges3__45__cpo9iter_swapE[1];
.global .align 1 .b8 _ZN34_INTERNAL_50a184c7_4_k_cu_9375e9e44cuda3std6ranges3__45__cpo4nextE[1];
.global .align 1 .b8 _ZN34_INTERNAL_50a184c7_4_k_cu_9375e9e44cuda3std6ranges3__45__cpo4prevE[1];
.global .align 1 .b8 _ZN34_INTERNAL_50a184c7_4_k_cu_9375e9e44cuda3std6ranges3__45__cpo4dataE[1];
.global .align 1 .b8 _ZN34_INTERNAL_50a184c7_4_k_cu_9375e9e44cuda3std6ranges3__45__cpo5cdataE[1];
.global .align 1 .b8 _ZN34_INTERNAL_50a184c7_4_k_cu_9375e9e44cuda3std6ranges3__45__cpo4sizeE[1];
.global .align 1 .b8 _ZN34_INTERNAL_50a184c7_4_k_cu_9375e9e44cuda3std6ranges3__45__cpo5ssizeE[1];
.global .align 1 .b8 _ZN34_INTERNAL_50a184c7_4_k_cu_9375e9e44cuda3std6ranges3__45__cpo8distanceE[1];
.global .align 1 .b8 _ZN34_INTERNAL_50a184c7_4_k_cu_9375e9e46thrust24THRUST_300001_SM_1000_NS6system6detail10sequential3seqE[1];

.visible .entry build_exit(
	.param .u64 .ptr .align 1 build_exit_param_0,
	.param .u64 .ptr .align 1 build_exit_param_1,
	.param .u32 build_exit_param_2,
	.param .u32 build_exit_param_3,
	.param .u64 .ptr .align 1 build_exit_param_4,
	.param .u32 build_exit_param_5,
	.param .u32 build_exit_param_6,
	.param .u64 .ptr .align 1 build_exit_param_7,
	.param .u32 build_exit_param_8,
	.param .u32 build_exit_param_9,
	.param .u64 .ptr .align 1 build_exit_param_10
)
{
	.reg .pred 	%p<5>;
	.reg .b32 	%r<42>;
	.reg .b32 	%f<18>;
	.reg .b64 	%rd<30>;

	ld.param.u64 	%rd8, [build_exit_param_0];
	ld.param.u64 	%rd9, [build_exit_param_1];
	ld.param.u32 	%r10, [build_exit_param_2];
	ld.param.u32 	%r11, [build_exit_param_3];
	ld.param.u64 	%rd10, [build_exit_param_4];
	ld.param.u32 	%r12, [build_exit_param_5];
	ld.param.u32 	%r14, [build_exit_param_8];
	ld.param.u64 	%rd12, [build_exit_param_10];
	cvta.to.global.u64 	%rd13, %rd12;
	mov.u32 	%r16, %ctaid.x;
	mov.u32 	%r40, %tid.x;
	mov.u32 	%r2, %tid.y;
	mul.lo.s32 	%r17, %r16, 15;
	mul.wide.u32 	%rd14, %r17, 4;
	add.s64 	%rd1, %rd13, %rd14;
	setp.ge.s32 	%p1, %r40, %r10;
	@%p1 bra 	$L__BB0_6;
	ld.param.u32 	%r38, [build_exit_param_9];
	ld.param.u32 	%r36, [build_exit_param_6];
	ld.global.u32 	%r18, [%rd1];
	ld.global.u32 	%r19, [%rd1+4];
	ld.global.u32 	%r20, [%rd1+8];
	ld.global.u32 	%r21, [%rd1+12];
	ld.global.u32 	%r22, [%rd1+16];
	ld.global.u32 	%r23, [%rd1+20];
	ld.global.u32 	%r24, [%rd1+24];
	mul.lo.s32 	%r25, %r11, %r10;
	mul.lo.s32 	%r26, %r25, %r24;
	cvt.s64.s32 	%rd2, %r26;
	mad.lo.s32 	%r27, %r21, %r14, %r22;
	mad.lo.s32 	%r28, %r27, %r38, %r23;
	cvt.s64.s32 	%rd3, %r28;
	mad.lo.s32 	%r29, %r18, %r12, %r19;
	mad.lo.s32 	%r30, %r29, %r36, %r20;
	cvt.s64.s32 	%rd4, %r30;
	cvta.to.global.u64 	%rd5, %rd10;
	cvta.to.global.u64 	%rd6, %rd8;
	cvta.to.global.u64 	%rd7, %rd9;
$L__BB0_2:
	setp.ge.s32 	%p2, %r2, %r11;
	@%p2 bra 	$L__BB0_5;
	ld.param.u32 	%r39, [build_exit_param_9];
	ld.param.u32 	%r37, [build_exit_param_6];
	mul.lo.s32 	%r4, %r40, %r11;
	mul.lo.s32 	%r5, %r40, %r37;
	mul.lo.s32 	%r6, %r40, %r39;
	mov.u32 	%r41, %r2;
$L__BB0_4:
	ld.param.u64 	%rd29, [build_exit_param_7];
	add.s32 	%r31, %r41, %r4;
	cvt.s64.s32 	%rd15, %r31;
	add.s64 	%rd16, %rd15, %rd2;
	shl.b64 	%rd17, %rd16, 3;
	add.s64 	%rd18, %rd6, %rd17;
	add.s32 	%r32, %r41, %r5;
	cvt.s64.s32 	%rd19, %r32;
	add.s64 	%rd20, %rd19, %rd4;
	shl.b64 	%rd21, %rd20, 3;
	add.s64 	%rd22, %rd5, %rd21;
	add.s32 	%r33, %r41, %r6;
	cvt.s64.s32 	%rd23, %r33;
	add.s64 	%rd24, %rd23, %rd3;
	cvta.to.global.u64 	%rd25, %rd29;
	shl.b64 	%rd26, %rd24, 3;
	add.s64 	%rd27, %rd25, %rd26;
	ld.global.v2.f32 	{%f1, %f2}, [%rd22];
	ld.global.v2.f32 	{%f3, %f4}, [%rd27];
	mul.f32 	%f5, %f1, %f3;
	mul.f32 	%f6, %f2, %f4;
	sub.f32 	%f7, %f5, %f6;
	mul.f32 	%f8, %f2, %f3;
	fma.rn.f32 	%f9, %f4, %f1, %f8;
	neg.f32 	%f10, %f7;
	neg.f32 	%f11, %f9;
	atom.global.add.f32 	%f12, [%rd18], %f10;
	atom.global.add.f32 	%f13, [%rd18+4], %f11;
	add.s64 	%rd28, %rd7, %rd17;
	ld.global.v2.f32 	{%f14, %f15}, [%rd18];
	atom.global.add.f32 	%f16, [%rd28], %f14;
	atom.global.add.f32 	%f17, [%rd28+4], %f15;
	mov.u32 	%r34, %ntid.y;
	add.s32 	%r41, %r41, %r34;
	setp.lt.s32 	%p3, %r41, %r11;
	@%p3 bra 	$L__BB0_4;
$L__BB0_5:
	mov.u32 	%r35, %ntid.x;
	add.s32 	%r40, %r40, %r35;
	setp.lt.s32 	%p4, %r40, %r10;
	@%p4 bra 	$L__BB0_2;
$L__BB0_6:
	ret;

}


// ===== COMPILED SASS (sm_100) =====

	.target	sm_100

	.elftype	@"ET_EXEC"


//--------------------- .note.nv.tkinfo           --------------------------
	.section	.note.nv.tkinfo,"",@"SHT_NOTE"
	.sectionflags	@"SHF_NOTE_NV_TKINFO"
	.tkinfo
        /*0018*/ 	.word	0x00000002
        /*0030*/ 	.string	""
        /*0030*/ 	.string	"ptxas"
        /*0030*/ 	.string	"Cuda compilation tools, release 13.0, V13.0.88"
        /*0030*/ 	.string	"Build cuda_13.0.r13.0/compiler.36424714_0"
        /*0030*/ 	.string	"-arch sm_100 -m 64 "



//--------------------- .note.nv.cuinfo           --------------------------
	.section	.note.nv.cuinfo,"",@"SHT_NOTE"
	.sectionflags	@"SHF_NOTE_NV_CUINFO"
        /*0018*/ 	.short	0x0002
        /*001a*/ 	.short	0x0064
        /*001c*/ 	.short	0x0082
	.zero		2


//--------------------- .nv.info                  --------------------------
	.section	.nv.info,"",@"SHT_CUDA_INFO"
	.align	4


	//----- nvinfo : EIATTR_REGCOUNT
	.align		4
        /*0000*/ 	.byte	0x04, 0x2f
        /*0002*/ 	.short	(.L_29 - .L_28)
	.align		4
.L_28:
        /*0004*/ 	.word	index@(build_exit)
        /*0008*/ 	.word	0x00000016


	//----- nvinfo : EIATTR_FRAME_SIZE
	.align		4
.L_29:
        /*000c*/ 	.byte	0x04, 0x11
        /*000e*/ 	.short	(.L_31 - .L_30)
	.align		4
.L_30:
        /*0010*/ 	.word	index@(build_exit)
        /*0014*/ 	.word	0x00000000


	//----- nvinfo : EIATTR_MIN_STACK_SIZE
	.align		4
.L_31:
        /*0018*/ 	.byte	0x04, 0x12
        /*001a*/ 	.short	(.L_33 - .L_32)
	.align		4
.L_32:
        /*001c*/ 	.word	index@(build_exit)
        /*0020*/ 	.word	0x00000000
.L_33:


//--------------------- .nv.compat                --------------------------
	.section	.nv.compat,"",@"SHT_CUDA_COMPAT_INFO"
	.align	4
        /*0000*/ 	.byte	0x02, 0x09, 0x00, 0x00, 0x02, 0x02, 0x01, 0x00, 0x02, 0x05, 0x05, 0x00, 0x03, 0x07, 0x01, 0x01
        /*0010*/ 	.byte	0x02, 0x03, 0x00, 0x00, 0x02, 0x06, 0x01, 0x00, 0x04, 0x0b, 0x08, 0x00, 0x09, 0x00, 0x00, 0x00
        /*0020*/ 	.byte	0x00, 0x00, 0x00, 0x00


//--------------------- .nv.info.build_exit       --------------------------
	.section	.nv.info.build_exit,"",@"SHT_CUDA_INFO"
	.sectionflags	@""
	.align	4


	//----- nvinfo : EIATTR_CUDA_API_VERSION
	.align		4
        /*0000*/ 	.byte	0x04, 0x37
        /*0002*/ 	.short	(.L_35 - .L_34)
.L_34:
        /*0004*/ 	.word	0x00000082


	//----- nvinfo : EIATTR_KPARAM_INFO
	.align		4
.L_35:
        /*0008*/ 	.byte	0x04, 0x17
        /*000a*/ 	.short	(.L_37 - .L_36)
.L_36:
        /*000c*/ 	.word	0x00000000
        /*0010*/ 	.short	0x000a
        /*0012*/ 	.short	0x0038
        /*0014*/ 	.byte	0x00, 0xf5, 0x21, 0x00


	//----- nvinfo : EIATTR_KPARAM_INFO
	.align		4
.L_37:
        /*0018*/ 	.byte	0x04, 0x17
        /*001a*/ 	.short	(.L_39 - .L_38)
.L_38:
        /*001c*/ 	.word	0x00000000
        /*0020*/ 	.short	0x0009
        /*0022*/ 	.short	0x0034
        /*0024*/ 	.byte	0x00, 0xf0, 0x11, 0x00


	//----- nvinfo : EIATTR_KPARAM_INFO
	.align		4
.L_39:
        /*0028*/ 	.byte	0x04, 0x17
        /*002a*/ 	.short	(.L_41 - .L_40)
.L_40:
        /*002c*/ 	.word	0x00000000
        /*0030*/ 	.short	0x0008
        /*0032*/ 	.short	0x0030
        /*0034*/ 	.byte	0x00, 0xf0, 0x11, 0x00


	//----- nvinfo : EIATTR_KPARAM_INFO
	.align		4
.L_41:
        /*0038*/ 	.byte	0x04, 0x17
        /*003a*/ 	.short	(.L_43 - .L_42)
.L_42:
        /*003c*/ 	.word	0x00000000
        /*0040*/ 	.short	0x0007
        /*0042*/ 	.short	0x0028
        /*0044*/ 	.byte	0x00, 0xf5, 0x21, 0x00


	//----- nvinfo : EIATTR_KPARAM_INFO
	.align		4
.L_43:
        /*0048*/ 	.byte	0x04, 0x17
        /*004a*/ 	.short	(.L_45 - .L_44)
.L_44:
        /*004c*/ 	.word	0x00000000
        /*0050*/ 	.short	0x0006
        /*0052*/ 	.short	0x0024
        /*0054*/ 	.byte	0x00, 0xf0, 0x11, 0x00


	//----- nvinfo : EIATTR_KPARAM_INFO
	.align		4
.L_45:
        /*0058*/ 	.byte	0x04, 0x17
        /*005a*/ 	.short	(.L_47 - .L_46)
.L_46:
        /*005c*/ 	.word	0x00000000
        /*0060*/ 	.short	0x0005
        /*0062*/ 	.short	0x0020
        /*0064*/ 	.byte	0x00, 0xf0, 0x11, 0x00


	//----- nvinfo : EIATTR_KPARAM_INFO
	.align		4
.L_47:
        /*0068*/ 	.byte	0x04, 0x17
        /*006a*/ 	.short	(.L_49 - .L_48)
.L_48:
        /*006c*/ 	.word	0x00000000
        /*0070*/ 	.short	0x0004
        /*0072*/ 	.short	0x0018
        /*0074*/ 	.byte	0x00, 0xf5, 0x21, 0x00


	//----- nvinfo : EIATTR_KPARAM_INFO
	.align		4
.L_49:
        /*0078*/ 	.byte	0x04, 0x17
        /*007a*/ 	.short	(.L_51 - .L_50)
.L_50:
        /*007c*/ 	.word	0x00000000
        /*0080*/ 	.short	0x0003
        /*0082*/ 	.short	0x0014
        /*0084*/ 	.byte	0x00, 0xf0, 0x11, 0x00


	//----- nvinfo : EIATTR_KPARAM_INFO
	.align		4
.L_51:
        /*0088*/ 	.byte	0x04, 0x17
        /*008a*/ 	.short	(.L_53 - .L_52)
.L_52:
        /*008c*/ 	.word	0x00000000
        /*0090*/ 	.short	0x0002
        /*0092*/ 	.short	0x0010
        /*0094*/ 	.byte	0x00, 0xf0, 0x11, 0x00


	//----- nvinfo : EIATTR_KPARAM_INFO
	.align		4
.L_53:
        /*0098*/ 	.byte	0x04, 0x17
        /*009a*/ 	.short	(.L_55 - .L_54)
.L_54:
        /*009c*/ 	.word	0x00000000
        /*00a0*/ 	.short	0x0001
        /*00a2*/ 	.short	0x0008
        /*00a4*/ 	.byte	0x00, 0xf5, 0x21, 0x00


	//----- nvinfo : EIATTR_KPARAM_INFO
	.align		4
.L_55:
        /*00a8*/ 	.byte	0x04, 0x17
        /*00aa*/ 	.short	(.L_57 - .L_56)
.L_56:
        /*00ac*/ 	.word	0x00000000
        /*00b0*/ 	.short	0x0000
        /*00b2*/ 	.short	0x0000
        /*00b4*/ 	.byte	0x00, 0xf5, 0x21, 0x00


	//----- nvinfo : EIATTR_SPARSE_MMA_MASK
	.align		4
.L_57:
        /*00b8*/ 	.byte	0x03, 0x50
        /*00ba*/ 	.short	0x0000


	//----- nvinfo : EIATTR_MAXREG_COUNT
	.align		4
        /*00bc*/ 	.byte	0x03, 0x1b
        /*00be*/ 	.short	0x00ff


	//----- nvinfo : EIATTR_MERCURY_ISA_VERSION
	.align		4
        /*00c0*/ 	.byte	0x03, 0x5f
        /*00c2*/ 	.short	0x0101


	//----- nvinfo : EIATTR_VRC_CTA_INIT_COUNT
	.align		4
        /*00c4*/ 	.byte	0x02, 0x4a
	.zero		1
	.zero		1


	//----- nvinfo : EIATTR_EXIT_INSTR_OFFSETS
	.align		4
        /*00c8*/ 	.byte	0x04, 0x1c
        /*00ca*/ 	.short	(.L_59 - .L_58)


	//   ....[0]....
.L_58:
        /*00cc*/ 	.word	0x00000060


	//   ....[1]....
        /*00d0*/ 	.word	0x00000550


	//----- nvinfo : EIATTR_CRS_STACK_SIZE
	.align		4
.L_59:
        /*00d4*/ 	.byte	0x04, 0x1e
        /*00d6*/ 	.short	(.L_61 - .L_60)
.L_60:
        /*00d8*/ 	.word	0x00000000


	//----- nvinfo : EIATTR_CBANK_PARAM_SIZE
	.align		4
.L_61:
        /*00dc*/ 	.byte	0x03, 0x19
        /*00de*/ 	.short	0x0040


	//----- nvinfo : EIATTR_PARAM_CBANK
	.align		4
        /*00e0*/ 	.byte	0x04, 0x0a
        /*00e2*/ 	.short	(.L_63 - .L_62)
	.align		4
.L_62:
        /*00e4*/ 	.word	index@(.nv.constant0.build_exit)
        /*00e8*/ 	.short	0x0380
        /*00ea*/ 	.short	0x0040


	//----- nvinfo : EIATTR_SW_WAR
	.align		4
.L_63:
        /*00ec*/ 	.byte	0x04, 0x36
        /*00ee*/ 	.short	(.L_65 - .L_64)
.L_64:
        /*00f0*/ 	.word	0x00000008
.L_65:


//--------------------- .nv.callgraph             --------------------------
	.section	.nv.callgraph,"",@"SHT_CUDA_CALLGRAPH"
	.align	4
	.sectionentsize	8
	.align		4
        /*0000*/ 	.word	0x00000000
	.align		4
        /*0004*/ 	.word	0xffffffff
	.align		4
        /*0008*/ 	.word	0x00000000
	.align		4
        /*000c*/ 	.word	0xfffffffe
	.align		4
        /*0010*/ 	.word	0x00000000
	.align		4
        /*0014*/ 	.word	0xfffffffd
	.align		4
        /*0018*/ 	.word	0x00000000
	.align		4
        /*001c*/ 	.word	0xfffffffc


//--------------------- .nv.constant4             --------------------------
	.section	.nv.constant4,"a",@progbits
	.align	8
	.align		8
.nv.constant4:
        /*0000*/ 	.dword	_ZN34_INTERNAL_50a184c7_4_k_cu_9375e9e44cuda3std3__45__cpo5beginE
	.align		8
        /*0008*/ 	.dword	_ZN34_INTERNAL_50a184c7_4_k_cu_9375e9e44cuda3std3__45__cpo3endE
	.align		8
        /*0010*/ 	.dword	_ZN34_INTERNAL_50a184c7_4_k_cu_9375e9e44cuda3std3__45__cpo6cbeginE
	.align		8
        /*0018*/ 	.dword	_ZN34_INTERNAL_50a184c7_4_k_cu_9375e9e44cuda3std3__45__cpo4cendE
	.align		8
        /*0020*/ 	.dword	_ZN34_INTERNAL_50a184c7_4_k_cu_9375e9e44cuda3std3__45__cpo6rbeginE
	.align		8
        /*0028*/ 	.dword	_ZN34_INTERNAL_50a184c7_4_k_cu_9375e9e44cuda3std3__45__cpo4rendE
	.align		8
        /*0030*/ 	.dword	_ZN34_INTERNAL_50a184c7_4_k_cu_9375e9e44cuda3std3__45__cpo7crbeginE
	.align		8
        /*0038*/ 	.dword	_ZN34_INTERNAL_50a184c7_4_k_cu_9375e9e44cuda3std3__45__cpo5crendE
	.align		8
        /*0040*/ 	.dword	_ZN34_INTERNAL_50a184c7_4_k_cu_9375e9e44cuda3std3__436_GLOBAL__N__50a184c7_4_k_cu_9375e9e46ignoreE
	.align		8
        /*0048*/ 	.dword	_ZN34_INTERNAL_50a184c7_4_k_cu_9375e9e44cuda3std3__419piecewise_constructE
	.align		8
        /*0050*/ 	.dword	_ZN34_INTERNAL_50a184c7_4_k_cu_9375e9e44cuda3std3__48in_placeE
	.align		8
        /*0058*/ 	.dword	_ZN34_INTERNAL_50a184c7_4_k_cu_9375e9e44cuda3std3__420unreachable_sentinelE
	.align		8
        /*0060*/ 	.dword	_ZN34_INTERNAL_50a184c7_4_k_cu_9375e9e44cuda3std6ranges3__45__cpo4swapE
	.align		8
        /*0068*/ 	.dword	_ZN34_INTERNAL_50a184c7_4_k_cu_9375e9e44cuda3std6ranges3__45__cpo9iter_moveE
	.align		8
        /*0070*/ 	.dword	_ZN34_INTERNAL_50a184c7_4_k_cu_9375e9e44cuda3std6ranges3__45__cpo5beginE
	.align		8
        /*0078*/ 	.dword	_ZN34_INTERNAL_50a184c7_4_k_cu_9375e9e44cuda3std6ranges3__45__cpo3endE
	.align		8
        /*0080*/ 	.dword	_ZN34_INTERNAL_50a184c7_4_k_cu_9375e9e44cuda3std6ranges3__45__cpo6cbeginE
	.align		8
        /*0088*/ 	.dword	_ZN34_INTERNAL_50a184c7_4_k_cu_9375e9e44cuda3std6ranges3__45__cpo4cendE
	.align		8
        /*0090*/ 	.dword	_ZN34_INTERNAL_50a184c7_4_k_cu_9375e9e44cuda3std6ranges3__45__cpo7advanceE
	.align		8
        /*0098*/ 	.dword	_ZN34_INTERNAL_50a184c7_4_k_cu_9375e9e44cuda3std6ranges3__45__cpo9iter_swapE
	.align		8
        /*00a0*/ 	.dword	_ZN34_INTERNAL_50a184c7_4_k_cu_9375e9e44cuda3std6ranges3__45__cpo4nextE
	.align		8
        /*00a8*/ 	.dword	_ZN34_INTERNAL_50a184c7_4_k_cu_9375e9e44cuda3std6ranges3__45__cpo4prevE
	.align		8
        /*00b0*/ 	.dword	_ZN34_INTERNAL_50a184c7_4_k_cu_9375e9e44cuda3std6ranges3__45__cpo4dataE
	.align		8
        /*00b8*/ 	.dword	_ZN34_INTERNAL_50a184c7_4_k_cu_9375e9e44cuda3std6ranges3__45__cpo5cdataE
	.align		8
        /*00c0*/ 	.dword	_ZN34_INTERNAL_50a184c7_4_k_cu_9375e9e44cuda3std6ranges3__45__cpo4sizeE
	.align		8
        /*00c8*/ 	.dword	_ZN34_INTERNAL_50a184c7_4_k_cu_9375e9e44cuda3std6ranges3__45__cpo5ssizeE
	.align		8
        /*00d0*/ 	.dword	_ZN34_INTERNAL_50a184c7_4_k_cu_9375e9e44cuda3std6ranges3__45__cpo8distanceE
	.align		8
        /*00d8*/ 	.dword	_ZN34_INTERNAL_50a184c7_4_k_cu_9375e9e46thrust24THRUST_300001_SM_1000_NS6system6detail10sequential3seqE


//--------------------- .text.build_exit          --------------------------
	.section	.text.build_exit,"ax",@progbits
	.align	128
        .global         build_exit
        .type           build_exit,@function
        .size           build_exit,(.L_x_6 - build_exit)
        .other          build_exit,@"STO_CUDA_ENTRY STV_DEFAULT"
build_exit:
.text.build_exit:
[----:B------:R-:W-:Y:S01]  /*0000*/  LDC R1, c[0x0][0x37c] ;  /* 0x0000df00ff017b82 */ /* 0x000fe20000000800 */
[----:B------:R-:W0:Y:S01]  /*0010*/  S2R R11, SR_TID.X ;  /* 0x00000000000b7919 */ /* 0x000e220000002100 */
[----:B------:R-:W0:Y:S06]  /*0020*/  LDCU UR4, c[0x0][0x390] ;  /* 0x00007200ff0477ac */ /* 0x000e2c0008000800 */
[----:B------:R-:W1:Y:S01]  /*0030*/  LDC.64 R2, c[0x0][0x3b8] ;  /* 0x0000ee00ff027b82 */ /* 0x000e620000000a00 */
[----:B------:R-:W2:Y:S01]  /*0040*/  S2R R5, SR_CTAID.X ;  /* 0x0000000000057919 */ /* 0x000ea20000002500 */
[----:B0-----:R-:W-:-:S13]  /*0050*/  ISETP.GE.AND P0, PT, R11, UR4, PT ;  /* 0x000000040b007c0c */ /* 0x001fda000bf06270 */
[----:B--2---:R-:W-:Y:S05]  /*0060*/  @P0 EXIT ;  /* 0x000000000000094d */ /* 0x004fea0003800000 */
[----:B------:R-:W0:Y:S01]  /*0070*/  LDCU.64 UR6, c[0x0][0x358] ;  /* 0x00006b00ff0677ac */ /* 0x000e220008000a00 */
[----:B------:R-:W-:Y:S01]  /*0080*/  IMAD R5, R5, 0xf, RZ ;  /* 0x0000000f05057824 */ /* 0x000fe200078e02ff */
[----:B------:R-:W2:Y:S03]  /*0090*/  LDCU UR5, c[0x0][0x394] ;  /* 0x00007280ff0577ac */ /* 0x000ea60008000800 */
[----:B-1----:R-:W-:Y:S01]  /*00a0*/  IMAD.WIDE.U32 R2, R5, 0x4, R2 ;  /* 0x0000000405027825 */ /* 0x002fe200078e0002 */
[----:B------:R-:W1:Y:S01]  /*00b0*/  LDCU.64 UR10, c[0x0][0x3a0] ;  /* 0x00007400ff0a77ac */ /* 0x000e620008000a00 */
[----:B------:R-:W3:Y:S01]  /*00c0*/  S2R R0, SR_TID.Y ;  /* 0x0000000000007919 */ /* 0x000ee20000002200 */
[----:B------:R-:W4:Y:S01]  /*00d0*/  LDCU.64 UR8, c[0x0][0x3b0] ;  /* 0x00007600ff0877ac */ /* 0x000f220008000a00 */
[----:B------:R-:W1:Y:S01]  /*00e0*/  LDCU UR20, c[0x0][0x3a4] ;  /* 0x00007480ff1477ac */ /* 0x000e620008000800 */
[----:B0-----:R-:W1:Y:S01]  /*00f0*/  LDG.E R4, desc[UR6][R2.64] ;  /* 0x0000000602047981 */ /* 0x001e62000c1e1900 */
[----:B------:R-:W0:Y:S03]  /*0100*/  LDCU UR21, c[0x0][0x3b4] ;  /* 0x00007680ff1577ac */ /* 0x000e260008000800 */
[----:B------:R-:W1:Y:S01]  /*0110*/  LDG.E R5, desc[UR6][R2.64+0x4] ;  /* 0x0000040602057981 */ /* 0x000e62000c1e1900 */
[----:B------:R-:W0:Y:S03]  /*0120*/  LDCU.64 UR18, c[0x0][0x3a8] ;  /* 0x00007500ff1277ac */ /* 0x000e260008000a00 */
[----:B------:R-:W4:Y:S01]  /*0130*/  LDG.E R7, desc[UR6][R2.64+0xc] ;  /* 0x00000c0602077981 */ /* 0x000f22000c1e1900 */
[----:B------:R-:W0:Y:S03]  /*0140*/  LDCU.64 UR16, c[0x0][0x398] ;  /* 0x00007300ff1077ac */ /* 0x000e260008000a00 */
[----:B------:R-:W4:Y:S01]  /*0150*/  LDG.E R8, desc[UR6][R2.64+0x10] ;  /* 0x0000100602087981 */ /* 0x000f22000c1e1900 */
[----:B------:R-:W0:Y:S03]  /*0160*/  LDCU.128 UR12, c[0x0][0x380] ;  /* 0x00007000ff0c77ac */ /* 0x000e260008000c00 */
[----:B------:R-:W5:Y:S04]  /*0170*/  LDG.E R6, desc[UR6][R2.64+0x8] ;  /* 0x0000080602067981 */ /* 0x000f68000c1e1900 */
[----:B------:R-:W3:Y:S04]  /*0180*/  LDG.E R9, desc[UR6][R2.64+0x14] ;  /* 0x0000140602097981 */ /* 0x000ee8000c1e1900 */
[----:B------:R-:W3:Y:S01]  /*0190*/  LDG.E R10, desc[UR6][R2.64+0x18] ;  /* 0x00001806020a7981 */ /* 0x000ee2000c1e1900 */
[----:B--2---:R-:W-:Y:S01]  /*01a0*/  UIMAD UR4, UR4, UR5, URZ ;  /* 0x00000005040472a4 */ /* 0x004fe2000f8e02ff */
[----:B------:R-:W-:Y:S01]  /*01b0*/  BSSY.RECONVERGENT B0, `(.L_x_0) ;  /* 0x0000039000007945 */ /* 0x000fe20003800200 */
[----:B-1----:R-:W-:-:S02]  /*01c0*/  IMAD R5, R4, UR10, R5 ;  /* 0x0000000a04057c24 */ /* 0x002fc4000f8e0205 */
[----:B----4-:R-:W-:Y:S02]  /*01d0*/  IMAD R8, R7, UR8, R8 ;  /* 0x0000000807087c24 */ /* 0x010fe4000f8e0208 */
[----:B-----5:R-:W-:Y:S02]  /*01e0*/  IMAD R5, R5, UR11, R6 ;  /* 0x0000000b05057c24 */ /* 0x020fe4000f8e0206 */
[----:B------:R-:W-:Y:S02]  /*01f0*/  IMAD.MOV.U32 R6, RZ, RZ, R11 ;  /* 0x000000ffff067224 */ /* 0x000fe400078e000b */
[----:B---3--:R-:W-:Y:S02]  /*0200*/  IMAD R4, R8, UR9, R9 ;  /* 0x0000000908047c24 */ /* 0x008fe4000f8e0209 */
[----:B0-----:R-:W-:-:S07]  /*0210*/  IMAD R7, R10, UR4, RZ ;  /* 0x000000040a077c24 */ /* 0x001fce000f8e02ff */
.L_x_4:
[----:B------:R-:W0:Y:S01]  /*0220*/  LDC R11, c[0x0][0x394] ;  /* 0x0000e500ff0b7b82 */ /* 0x000e220000000800 */
[----:B------:R-:W-:Y:S01]  /*0230*/  BSSY.RECONVERGENT B1, `(.L_x_1) ;  /* 0x000002b000017945 */ /* 0x000fe20003800200 */
[----:B0-----:R-:W-:-:S13]  /*0240*/  ISETP.GE.AND P0, PT, R0, R11, PT ;  /* 0x0000000b0000720c */ /* 0x001fda0003f06270 */
[----:B-1----:R-:W-:Y:S05]  /*0250*/  @P0 BRA `(.L_x_2) ;  /* 0x0000000000a00947 */ /* 0x002fea0003800000 */
[----:B------:R-:W-:-:S07]  /*0260*/  IMAD.MOV.U32 R13, RZ, RZ, R0 ;  /* 0x000000ffff0d7224 */ /* 0x000fce00078e0000 */
.L_x_3:
[C-C-:B-1----:R-:W-:Y:S02]  /*0270*/  IMAD R2, R6.reuse, UR20, R13.reuse ;  /* 0x0000001406027c24 */ /* 0x142fe4000f8e020d */
[----:B------:R-:W-:-:S03]  /*0280*/  IMAD R3, R6, UR21, R13 ;  /* 0x0000001506037c24 */ /* 0x000fc6000f8e020d */
[----:B------:R-:W-:Y:S02]  /*0290*/  SHF.R.S32.HI R8, RZ, 0x1f, R2 ;  /* 0x0000001fff087819 */ /* 0x000fe40000011402 */
[C---:B------:R-:W-:Y:S02]  /*02a0*/  IADD3 R12, P0, PT, R5.reuse, R2, RZ ;  /* 0x00000002050c7210 */ /* 0x040fe40007f1e0ff */
[----:B------:R-:W-:Y:S02]  /*02b0*/  SHF.R.S32.HI R9, RZ, 0x1f, R3 ;  /* 0x0000001fff097819 */ /* 0x000fe40000011403 */
[C---:B------:R-:W-:Y:S02]  /*02c0*/  IADD3 R10, P1, PT, R4.reuse, R3, RZ ;  /* 0x00000003040a7210 */ /* 0x040fe40007f3e0ff */
[----:B------:R-:W-:Y:S02]  /*02d0*/  LEA.HI.X.SX32 R3, R5, R8, 0x1, P0 ;  /* 0x0000000805037211 */ /* 0x000fe400000f0eff */
[----:B------:R-:W-:-:S02]  /*02e0*/  LEA.HI.X.SX32 R9, R4, R9, 0x1, P1 ;  /* 0x0000000904097211 */ /* 0x000fc400008f0eff */
[----:B------:R-:W-:Y:S02]  /*02f0*/  LEA R2, P0, R12, UR16, 0x3 ;  /* 0x000000100c027c11 */ /* 0x000fe4000f8018ff */
[----:B------:R-:W-:Y:S02]  /*0300*/  LEA R8, P1, R10, UR18, 0x3 ;  /* 0x000000120a087c11 */ /* 0x000fe4000f8218ff */
[----:B------:R-:W-:Y:S02]  /*0310*/  LEA.HI.X R3, R12, UR17, R3, 0x3, P0 ;  /* 0x000000110c037c11 */ /* 0x000fe400080f1c03 */
[----:B------:R-:W-:-:S04]  /*0320*/  LEA.HI.X R9, R10, UR19, R9, 0x3, P1 ;  /* 0x000000130a097c11 */ /* 0x000fc800088f1c09 */
[----:B------:R-:W2:Y:S04]  /*0330*/  LDG.E.64 R2, desc[UR6][R2.64] ;  /* 0x0000000602027981 */ /* 0x000ea8000c1e1b00 */
[----:B------:R-:W2:Y:S01]  /*0340*/  LDG.E.64 R8, desc[UR6][R8.64] ;  /* 0x0000000608087981 */ /* 0x000ea2000c1e1b00 */
[----:B------:R-:W-:-:S05]  /*0350*/  IMAD R10, R6, R11, R13 ;  /* 0x0000000b060a7224 */ /* 0x000fca00078e020d */
[----:B------:R-:W-:Y:S02]  /*0360*/  SHF.R.S32.HI R12, RZ, 0x1f, R10 ;  /* 0x0000001fff0c7819 */ /* 0x000fe4000001140a */
[----:B------:R-:W-:-:S04]  /*0370*/  IADD3 R16, P0, PT, R7, R10, RZ ;  /* 0x0000000a07107210 */ /* 0x000fc80007f1e0ff */
[----:B------:R-:W-:Y:S01]  /*0380*/  LEA.HI.X.SX32 R17, R7, R12, 0x1, P0 ;  /* 0x0000000c07117211 */ /* 0x000fe200000f0eff */
[----:B------:R-:W-:-:S03]  /*0390*/  IMAD.SHL.U32 R12, R16, 0x8, RZ ;  /* 0x00000008100c7824 */ /* 0x000fc600078e00ff */
[----:B------:R-:W-:Y:S02]  /*03a0*/  SHF.L.U64.HI R16, R16, 0x3, R17 ;  /* 0x0000000310107819 */ /* 0x000fe40000010211 */
[----:B------:R-:W-:Y:S01]  /*03b0*/  IADD3 R14, P0, PT, R12, UR12, RZ ;  /* 0x0000000c0c0e7c10 */ /* 0x000fe2000ff1e0ff */
[----:B------:R-:W0:Y:S01]  /*03c0*/  LDCU UR4, c[0x0][0x364] ;  /* 0x00006c80ff0477ac */ /* 0x000e220008000800 */
[C---:B--2---:R-:W-:Y:S01]  /*03d0*/  FMUL R15, R3.reuse, R9 ;  /* 0x00000009030f7220 */ /* 0x044fe20000400000 */
[----:B------:R-:W-:-:S03]  /*03e0*/  FMUL R10, R3, R8 ;  /* 0x00000008030a7220 */ /* 0x000fc60000400000 */
[C---:B------:R-:W-:Y:S01]  /*03f0*/  FFMA R3, R2.reuse, R8, -R15 ;  /* 0x0000000802037223 */ /* 0x040fe2000000080f */
[----:B------:R-:W-:Y:S01]  /*0400*/  FFMA R10, R2, R9, R10 ;  /* 0x00000009020a7223 */ /* 0x000fe2000000000a */
[----:B------:R-:W-:Y:S02]  /*0410*/  IADD3.X R15, PT, PT, R16, UR13, RZ, P0, !PT ;  /* 0x0000000d100f7c10 */ /* 0x000fe400087fe4ff */
[----:B------:R-:W-:Y:S01]  /*0420*/  FADD R17, -R3, -RZ ;  /* 0x800000ff03117221 */ /* 0x000fe20000000100 */
[----:B------:R-:W-:-:S04]  /*0430*/  FADD R19, -R10, -RZ ;  /* 0x800000ff0a137221 */ /* 0x000fc80000000100 */
[----:B------:R1:W-:Y:S04]  /*0440*/  REDG.E.ADD.F32.FTZ.RN.STRONG.GPU desc[UR6][R14.64], R17 ;  /* 0x000000110e0079a6 */ /* 0x0003e8000c12f306 */
[----:B------:R1:W-:Y:S04]  /*0450*/  REDG.E.ADD.F32.FTZ.RN.STRONG.GPU desc[UR6][R14.64+0x4], R19 ;  /* 0x000004130e0079a6 */ /* 0x0003e8000c12f306 */
[----:B------:R-:W2:Y:S01]  /*0460*/  LDG.E.64 R8, desc[UR6][R14.64] ;  /* 0x000000060e087981 */ /* 0x000ea2000c1e1b00 */
[----:B------:R-:W-:Y:S01]  /*0470*/  IADD3 R2, P0, PT, R12, UR14, RZ ;  /* 0x0000000e0c027c10 */ /* 0x000fe2000ff1e0ff */
[----:B0-----:R-:W-:-:S03]  /*0480*/  VIADD R13, R13, UR4 ;  /* 0x000000040d0d7c36 */ /* 0x001fc60008000000 */
[----:B------:R-:W-:Y:S02]  /*0490*/  IADD3.X R3, PT, PT, R16, UR15, RZ, P0, !PT ;  /* 0x0000000f10037c10 */ /* 0x000fe400087fe4ff */
[----:B------:R-:W-:-:S03]  /*04a0*/  ISETP.GE.AND P0, PT, R13, R11, PT ;  /* 0x0000000b0d00720c */ /* 0x000fc60003f06270 */
[----:B--2---:R1:W-:Y:S04]  /*04b0*/  REDG.E.ADD.F32.FTZ.RN.STRONG.GPU desc[UR6][R2.64], R8 ;  /* 0x00000008020079a6 */ /* 0x0043e8000c12f306 */
[----:B------:R1:W-:Y:S06]  /*04c0*/  REDG.E.ADD.F32.FTZ.RN.STRONG.GPU desc[UR6][R2.64+0x4], R9 ;  /* 0x00000409020079a6 */ /* 0x0003ec000c12f306 */
[----:B------:R-:W-:Y:S05]  /*04d0*/  @!P0 BRA `(.L_x_3) ;  /* 0xfffffffc00648947 */ /* 0x000fea000383ffff */
.L_x_2:
[----:B------:R-:W-:Y:S05]  /*04e0*/  BSYNC.RECONVERGENT B1 ;  /* 0x0000000000017941 */ /* 0x000fea0003800200 */
.L_x_1:
[----:B------:R-:W0:Y:S01]  /*04f0*/  LDCU UR4, c[0x0][0x360] ;  /* 0x00006c00ff0477ac */ /* 0x000e220008000800 */
[----:B------:R-:W2:Y:S01]  /*0500*/  LDCU UR5, c[0x0][0x390] ;  /* 0x00007200ff0577ac */ /* 0x000ea20008000800 */
[----:B0-----:R-:W-:-:S05]  /*0510*/  VIADD R6, R6, UR4 ;  /* 0x0000000406067c36 */ /* 0x001fca0008000000 */
[----:B--2---:R-:W-:-:S13]  /*0520*/  ISETP.GE.AND P0, PT, R6, UR5, PT ;  /* 0x0000000506007c0c */ /* 0x004fda000bf06270 */
[----:B------:R-:W-:Y:S05]  /*0530*/  @!P0 BRA `(.L_x_4) ;  /* 0xfffffffc00388947 */ /* 0x000fea000383ffff */
[----:B------:R-:W-:Y:S05]  /*0540*/  BSYNC.RECONVERGENT B0 ;  /* 0x0000000000007941 */ /* 0x000fea0003800200 */
.L_x_0:
[----:B------:R-:W-:Y:S05]  /*0550*/  EXIT ;  /* 0x000000000000794d */ /* 0x000fea0003800000 */
.L_x_5:
[----:B------:R-:W-:-:S00]  /*0560*/  BRA `(.L_x_5) ;  /* 0xfffffffc00fc7947 */ /* 0x000fc0000383ffff */
[----:B------:R-:W-:-:S00]  /*0570*/  NOP ;  /* 0x0000000000007918 */ /* 0x000fc00000000000 */
        /* <DEDUP_REMOVED lines=8> */
.L_x_6:


//--------------------- .nv.shared.reserved.0     --------------------------
	.section	.nv.shared.reserved.0,"aw",@nobits
	.weak		__nv_reservedSMEM_offset_0_alias
	.size		__nv_reservedSMEM_offset_0_alias, 0, 64
	.other		__nv_reservedSMEM_offset_0_alias,@"STO_CUDA_RESERVED_SHARED STV_DEFAULT"
__nv_reservedSMEM_offset_0_alias:
	.zero		0
	.zero		64


//--------------------- .nv.global                --------------------------
	.section	.nv.global,"aw",@nobits
.nv.global:
	.type		_ZN34_INTERNAL_50a184c7_4_k_cu_9375e9e44cuda3std3__48in_placeE,@object
	.size		_ZN34_INTERNAL_50a184c7_4_k_cu_9375e9e44cuda3std3__48in_placeE,(_ZN34_INTERNAL_50a184c7_4_k_cu_9375e9e44cuda3std6ranges3__45__cpo8distanceE - _ZN34_INTERNAL_50a184c7_4_k_cu_9375e9e44cuda3std3__48in_placeE)
_ZN34_INTERNAL_50a184c7_4_k_cu_9375e9e44cuda3std3__48in_placeE:
	.zero		1
	.type		_ZN34_INTERNAL_50a184c7_4_k_cu_9375e9e44cuda3std6ranges3__45__cpo8distanceE,@object
	.size		_ZN34_INTERNAL_50a184c7_4_k_cu_9375e9e44cuda3std6ranges3__45__cpo8distanceE,(_ZN34_INTERNAL_50a184c7_4_k_cu_9375e9e44cuda3std3__45__cpo6cbeginE - _ZN34_INTERNAL_50a184c7_4_k_cu_9375e9e44cuda3std6ranges3__45__cpo8distanceE)
_ZN34_INTERNAL_50a184c7_4_k_cu_9375e9e44cuda3std6ranges3__45__cpo8distanceE:
	.zero		1
	.type		_ZN34_INTERNAL_50a184c7_4_k_cu_9375e9e44cuda3std3__45__cpo6cbeginE,@object
	.size		_ZN34_INTERNAL_50a184c7_4_k_cu_9375e9e44cuda3std3__45__cpo6cbeginE,(_ZN34_INTERNAL_50a184c7_4_k_cu_9375e9e44cuda3std6ranges3__45__cpo7advanceE - _ZN34_INTERNAL_50a184c7_4_k_cu_9375e9e44cuda3std3__45__cpo6cbeginE)
_ZN34_INTERNAL_50a184c7_4_k_cu_9375e9e44cuda3std3__45__cpo6cbeginE:
	.zero		1
	.type		_ZN34_INTERNAL_50a184c7_4_k_cu_9375e9e44cuda3std6ranges3__45__cpo7advanceE,@object
	.size		_ZN34_INTERNAL_50a184c7_4_k_cu_9375e9e44cuda3std6ranges3__45__cpo7advanceE,(_ZN34_INTERNAL_50a184c7_4_k_cu_9375e9e44cuda3std3__45__cpo7crbeginE - _ZN34_INTERNAL_50a184c7_4_k_cu_9375e9e44cuda3std6ranges3__45__cpo7advanceE)
_ZN34_INTERNAL_50a184c7_4_k_cu_9375e9e44cuda3std6ranges3__45__cpo7advanceE:
	.zero		1
	.type		_ZN34_INTERNAL_50a184c7_4_k_cu_9375e9e44cuda3std3__45__cpo7crbeginE,@object
	.size		_ZN34_INTERNAL_50a184c7_4_k_cu_9375e9e44cuda3std3__45__cpo7crbeginE,(_ZN34_INTERNAL_50a184c7_4_k_cu_9375e9e44cuda3std6ranges3__45__cpo4dataE - _ZN34_INTERNAL_50a184c7_4_k_cu_9375e9e44cuda3std3__45__cpo7crbeginE)
_ZN34_INTERNAL_50a184c7_4_k_cu_9375e9e44cuda3std3__45__cpo7crbeginE:
	.zero		1
	.type		_ZN34_INTERNAL_50a184c7_4_k_cu_9375e9e44cuda3std6ranges3__45__cpo4dataE,@object
	.size		_ZN34_INTERNAL_50a184c7_4_k_cu_9375e9e44cuda3std6ranges3__45__cpo4dataE,(_ZN34_INTERNAL_50a184c7_4_k_cu_9375e9e44cuda3std6ranges3__45__cpo5beginE - _ZN34_INTERNAL_50a184c7_4_k_cu_9375e9e44cuda3std6ranges3__45__cpo4dataE)
_ZN34_INTERNAL_50a184c7_4_k_cu_9375e9e44cuda3std6ranges3__45__cpo4dataE:
	.zero		1
	.type		_ZN34_INTERNAL_50a184c7_4_k_cu_9375e9e44cuda3std6ranges3__45__cpo5beginE,@object
	.size		_ZN34_INTERNAL_50a184c7_4_k_cu_9375e9e44cuda3std6ranges3__45__cpo5beginE,(_ZN34_INTERNAL_50a184c7_4_k_cu_9375e9e44cuda3std3__436_GLOBAL__N__50a184c7_4_k_cu_9375e9e46ignoreE - _ZN34_INTERNAL_50a184c7_4_k_cu_9375e9e44cuda3std6ranges3__45__cpo5beginE)
_ZN34_INTERNAL_50a184c7_4_k_cu_9375e9e44cuda3std6ranges3__45__cpo5beginE:
	.zero		1
	.type		_ZN34_INTERNAL_50a184c7_4_k_cu_9375e9e44cuda3std3__436_GLOBAL__N__50a184c7_4_k_cu_9375e9e46ignoreE,@object
	.size		_ZN34_INTERNAL_50a184c7_4_k_cu_9375e9e44cuda3std3__436_GLOBAL__N__50a184c7_4_k_cu_9375e9e46ignoreE,(_ZN34_INTERNAL_50a184c7_4_k_cu_9375e9e44cuda3std6ranges3__45__cpo4sizeE - _ZN34_INTERNAL_50a184c7_4_k_cu_9375e9e44cuda3std3__436_GLOBAL__N__50a184c7_4_k_cu_9375e9e46ignoreE)
_ZN34_INTERNAL_50a184c7_4_k_cu_9375e9e44cuda3std3__436_GLOBAL__N__50a184c7_4_k_cu_9375e9e46ignoreE:
	.zero		1
	.type		_ZN34_INTERNAL_50a184c7_4_k_cu_9375e9e44cuda3std6ranges3__45__cpo4sizeE,@object
	.size		_ZN34_INTERNAL_50a184c7_4_k_cu_9375e9e44cuda3std6ranges3__45__cpo4sizeE,(_ZN34_INTERNAL_50a184c7_4_k_cu_9375e9e44cuda3std3__45__cpo5beginE - _ZN34_INTERNAL_50a184c7_4_k_cu_9375e9e44cuda3std6ranges3__45__cpo4sizeE)
_ZN34_INTERNAL_50a184c7_4_k_cu_9375e9e44cuda3std6ranges3__45__cpo4sizeE:
	.zero		1
	.type		_ZN34_INTERNAL_50a184c7_4_k_cu_9375e9e44cuda3std3__45__cpo5beginE,@object
	.size		_ZN34_INTERNAL_50a184c7_4_k_cu_9375e9e44cuda3std3__45__cpo5beginE,(_ZN34_INTERNAL_50a184c7_4_k_cu_9375e9e44cuda3std6ranges3__45__cpo6cbeginE - _ZN34_INTERNAL_50a184c7_4_k_cu_9375e9e44cuda3std3__45__cpo5beginE)
_ZN34_INTERNAL_50a184c7_4_k_cu_9375e9e44cuda3std3__45__cpo5beginE:
	.zero		1
	.type		_ZN34_INTERNAL_50a184c7_4_k_cu_9375e9e44cuda3std6ranges3__45__cpo6cbeginE,@object
	.size		_ZN34_INTERNAL_50a184c7_4_k_cu_9375e9e44cuda3std6ranges3__45__cpo6cbeginE,(_ZN34_INTERNAL_50a184c7_4_k_cu_9375e9e44cuda3std3__45__cpo6rbeginE - _ZN34_INTERNAL_50a184c7_4_k_cu_9375e9e44cuda3std6ranges3__45__cpo6cbeginE)
_ZN34_INTERNAL_50a184c7_4_k_cu_9375e9e44cuda3std6ranges3__45__cpo6cbeginE:
	.zero		1
	.type		_ZN34_INTERNAL_50a184c7_4_k_cu_9375e9e44cuda3std3__45__cpo6rbeginE,@object
	.size		_ZN34_INTERNAL_50a184c7_4_k_cu_9375e9e44cuda3std3__45__cpo6rbeginE,(_ZN34_INTERNAL_50a184c7_4_k_cu_9375e9e44cuda3std6ranges3__45__cpo4nextE - _ZN34_INTERNAL_50a184c7_4_k_cu_9375e9e44cuda3std3__45__cpo6rbeginE)
_ZN34_INTERNAL_50a184c7_4_k_cu_9375e9e44cuda3std3__45__cpo6rbeginE:
	.zero		1
	.type		_ZN34_INTERNAL_50a184c7_4_k_cu_9375e9e44cuda3std6ranges3__45__cpo4nextE,@object
	.size		_ZN34_INTERNAL_50a184c7_4_k_cu_9375e9e44cuda3std6ranges3__45__cpo4nextE,(_ZN34_INTERNAL_50a184c7_4_k_cu_9375e9e44cuda3std6ranges3__45__cpo4swapE - _ZN34_INTERNAL_50a184c7_4_k_cu_9375e9e44cuda3std6ranges3__45__cpo4nextE)
_ZN34_INTERNAL_50a184c7_4_k_cu_9375e9e44cuda3std6ranges3__45__cpo4nextE:
	.zero		1
	.type		_ZN34_INTERNAL_50a184c7_4_k_cu_9375e9e44cuda3std6ranges3__45__cpo4swapE,@object
	.size		_ZN34_INTERNAL_50a184c7_4_k_cu_9375e9e44cuda3std6ranges3__45__cpo4swapE,(_ZN34_INTERNAL_50a184c7_4_k_cu_9375e9e44cuda3std3__420unreachable_sentinelE - _ZN34_INTERNAL_50a184c7_4_k_cu_9375e9e44cuda3std6ranges3__45__cpo4swapE)
_ZN34_INTERNAL_50a184c7_4_k_cu_9375e9e44cuda3std6ranges3__45__cpo4swapE:
	.zero		1
	.type		_ZN34_INTERNAL_50a184c7_4_k_cu_9375e9e44cuda3std3__420unreachable_sentinelE,@object
	.size		_ZN34_INTERNAL_50a184c7_4_k_cu_9375e9e44cuda3std3__420unreachable_sentinelE,(_ZN34_INTERNAL_50a184c7_4_k_cu_9375e9e46thrust24THRUST_300001_SM_1000_NS6system6detail10sequential3seqE - _ZN34_INTERNAL_50a184c7_4_k_cu_9375e9e44cuda3std3__420unreachable_sentinelE)
_ZN34_INTERNAL_50a184c7_4_k_cu_9375e9e44cuda3std3__420unreachable_sentinelE:
	.zero		1
	.type		_ZN34_INTERNAL_50a184c7_4_k_cu_9375e9e46thrust24THRUST_300001_SM_1000_NS6system6detail10sequential3seqE,@object
	.size		_ZN34_INTERNAL_50a184c7_4_k_cu_9375e9e46thrust24THRUST_300001_SM_1000_NS6system6detail10sequential3seqE,(_ZN34_INTERNAL_50a184c7_4_k_cu_9375e9e44cuda3std3__45__cpo4cendE - _ZN34_INTERNAL_50a184c7_4_k_cu_9375e9e46thrust24THRUST_300001_SM_1000_NS6system6detail10sequential3seqE)
_ZN34_INTERNAL_50a184c7_4_k_cu_9375e9e46thrust24THRUST_300001_SM_1000_NS6system6detail10sequential3seqE:
	.zero		1
	.type		_ZN34_INTERNAL_50a184c7_4_k_cu_9375e9e44cuda3std3__45__cpo4cendE,@object
	.size		_ZN34_INTERNAL_50a184c7_4_k_cu_9375e9e44cuda3std3__45__cpo4cendE,(_ZN34_INTERNAL_50a184c7_4_k_cu_9375e9e44cuda3std6ranges3__45__cpo9iter_swapE - _ZN34_INTERNAL_50a184c7_4_k_cu_9375e9e44cuda3std3__45__cpo4cendE)
_ZN34_INTERNAL_50a184c7_4_k_cu_9375e9e44cuda3std3__45__cpo4cendE:
	.zero		1
	.type		_ZN34_INTERNAL_50a184c7_4_k_cu_9375e9e44cuda3std6ranges3__45__cpo9iter_swapE,@object
	.size		_ZN34_INTERNAL_50a184c7_4_k_cu_9375e9e44cuda3std6ranges3__45__cpo9iter_swapE,(_ZN34_INTERNAL_50a184c7_4_k_cu_9375e9e44cuda3std3__45__cpo5crendE - _ZN34_INTERNAL_50a184c7_4_k_cu_9375e9e44cuda3std6ranges3__45__cpo9iter_swapE)
_ZN34_INTERNAL_50a184c7_4_k_cu_9375e9e44cuda3std6ranges3__45__cpo9iter_swapE:
	.zero		1
	.type		_ZN34_INTERNAL_50a184c7_4_k_cu_9375e9e44cuda3std3__45__cpo5crendE,@object
	.size		_ZN34_INTERNAL_50a184c7_4_k_cu_9375e9e44cuda3std3__45__cpo5crendE,(_ZN34_INTERNAL_50a184c7_4_k_cu_9375e9e44cuda3std6ranges3__45__cpo5cdataE - _ZN34_INTERNAL_50a184c7_4_k_cu_9375e9e44cuda3std3__45__cpo5crendE)
_ZN34_INTERNAL_50a184c7_4_k_cu_9375e9e44cuda3std3__45__cpo5crendE:
	.zero		1
	.type		_ZN34_INTERNAL_50a184c7_4_k_cu_9375e9e44cuda3std6ranges3__45__cpo5cdataE,@object
	.size		_ZN34_INTERNAL_50a184c7_4_k_cu_9375e9e44cuda3std6ranges3__45__cpo5cdataE,(_ZN34_INTERNAL_50a184c7_4_k_cu_9375e9e44cuda3std6ranges3__45__cpo3endE - _ZN34_INTERNAL_50a184c7_4_k_cu_9375e9e44cuda3std6ranges3__45__cpo5cdataE)
_ZN34_INTERNAL_50a184c7_4_k_cu_9375e9e44cuda3std6ranges3__45__cpo5cdataE:
	.zero		1
	.type		_ZN34_INTERNAL_50a184c7_4_k_cu_9375e9e44cuda3std6ranges3__45__cpo3endE,@object
	.size		_ZN34_INTERNAL_50a184c7_4_k_cu_9375e9e44cuda3std6ranges3__45__cpo3endE,(_ZN34_INTERNAL_50a184c7_4_k_cu_9375e9e44cuda3std3__419piecewise_constructE - _ZN34_INTERNAL_50a184c7_4_k_cu_9375e9e44cuda3std6ranges3__45__cpo3endE)
_ZN34_INTERNAL_50a184c7_4_k_cu_9375e9e44cuda3std6ranges3__45__cpo3endE:
	.zero		1
	.type		_ZN34_INTERNAL_50a184c7_4_k_cu_9375e9e44cuda3std3__419piecewise_constructE,@object
	.size		_ZN34_INTERNAL_50a184c7_4_k_cu_9375e9e44cuda3std3__419piecewise_constructE,(_ZN34_INTERNAL_50a184c7_4_k_cu_9375e9e44cuda3std6ranges3__45__cpo5ssizeE - _ZN34_INTERNAL_50a184c7_4_k_cu_9375e9e44cuda3std3__419piecewise_constructE)
_ZN34_INTERNAL_50a184c7_4_k_cu_9375e9e44cuda3std3__419piecewise_constructE:
	.zero		1
	.type		_ZN34_INTERNAL_50a184c7_4_k_cu_9375e9e44cuda3std6ranges3__45__cpo5ssizeE,@object
	.size		_ZN34_INTERNAL_50a184c7_4_k_cu_9375e9e44cuda3std6ranges3__45__cpo5ssizeE,(_ZN34_INTERNAL_50a184c7_4_k_cu_9375e9e44cuda3std3__45__cpo3endE - _ZN34_INTERNAL_50a184c7_4_k_cu_9375e9e44cuda3std6ranges3__45__cpo5ssizeE)
_ZN34_INTERNAL_50a184c7_4_k_cu_9375e9e44cuda3std6ranges3__45__cpo5ssizeE:
	.zero		1
	.type		_ZN34_INTERNAL_50a184c7_4_k_cu_9375e9e44cuda3std3__45__cpo3endE,@object
	.size		_ZN34_INTERNAL_50a184c7_4_k_cu_9375e9e44cuda3std3__45__cpo3endE,(_ZN34_INTERNAL_50a184c7_4_k_cu_9375e9e44cuda3std6ranges3__45__cpo4cendE - _ZN34_INTERNAL_50a184c7_4_k_cu_9375e9e44cuda3std3__45__cpo3endE)
_ZN34_INTERNAL_50a184c7_4_k_cu_9375e9e44cuda3std3__45__cpo3endE:
	.zero		1
	.type		_ZN34_INTERNAL_50a184c7_4_k_cu_9375e9e44cuda3std6ranges3__45__cpo4cendE,@object
	.size		_ZN34_INTERNAL_50a184c7_4_k_cu_9375e9e44cuda3std6ranges3__45__cpo4cendE,(_ZN34_INTERNAL_50a184c7_4_k_cu_9375e9e44cuda3std3__45__cpo4rendE - _ZN34_INTERNAL_50a184c7_4_k_cu_9375e9e44cuda3std6ranges3__45__cpo4cendE)
_ZN34_INTERNAL_50a184c7_4_k_cu_9375e9e44cuda3std6ranges3__45__cpo4cendE:
	.zero		1
	.type		_ZN34_INTERNAL_50a184c7_4_k_cu_9375e9e44cuda3std3__45__cpo4rendE,@object
	.size		_ZN34_INTERNAL_50a184c7_4_k_cu_9375e9e44cuda3std3__45__cpo4rendE,(_ZN34_INTERNAL_50a184c7_4_k_cu_9375e9e44cuda3std6ranges3__45__cpo4prevE - _ZN34_INTERNAL_50a184c7_4_k_cu_9375e9e44cuda3std3__45__cpo4rendE)
_ZN34_INTERNAL_50a184c7_4_k_cu_9375e9e44cuda3std3__45__cpo4rendE:
	.zero		1
	.type		_ZN34_INTERNAL_50a184c7_4_k_cu_9375e9e44cuda3std6ranges3__45__cpo4prevE,@object
	.size		_ZN34_INTERNAL_50a184c7_4_k_cu_9375e9e44cuda3std6ranges3__45__cpo4prevE,(_ZN34_INTERNAL_50a184c7_4_k_cu_9375e9e44cuda3std6ranges3__45__cpo9iter_moveE - _ZN34_INTERNAL_50a184c7_4_k_cu_9375e9e44cuda3std6ranges3__45__cpo4prevE)
_ZN34_INTERNAL_50a184c7_4_k_cu_9375e9e44cuda3std6ranges3__45__cpo4prevE:
	.zero		1
	.type		_ZN34_INTERNAL_50a184c7_4_k_cu_9375e9e44cuda3std6ranges3__45__cpo9iter_moveE,@object
	.size		_ZN34_INTERNAL_50a184c7_4_k_cu_9375e9e44cuda3std6ranges3__45__cpo9iter_moveE,(.L_13 - _ZN34_INTERNAL_50a184c7_4_k_cu_9375e9e44cuda3std6ranges3__45__cpo9iter_moveE)
_ZN34_INTERNAL_50a184c7_4_k_cu_9375e9e44cuda3std6ranges3__45__cpo9iter_moveE:
	.zero		1
.L_13:


//--------------------- .nv.constant0.build_exit  --------------------------
	.section	.nv.constant0.build_exit,"a",@progbits
	.sectionflags	@""
	.align	4
.nv.constant0.build_exit:
	.zero		960


//--------------------- SYMBOLS --------------------------

	.type		.nv.reservedSmem.offset0,@object
	.size		.nv.reservedSmem.offset0,0x4
